//
// Generated by NVIDIA NVVM Compiler
//
// Compiler Build ID: CL-36424714
// Cuda compilation tools, release 13.0, V13.0.88
// Based on NVVM 20.0.0
//

.version 9.0
.target sm_100
.address_size 64

	// .globl	_Z16search_neighborsPdS_S_PiS0_

.visible .entry _Z16search_neighborsPdS_S_PiS0_(
	.param .u64 .ptr .align 1 _Z16search_neighborsPdS_S_PiS0__param_0,
	.param .u64 .ptr .align 1 _Z16search_neighborsPdS_S_PiS0__param_1,
	.param .u64 .ptr .align 1 _Z16search_neighborsPdS_S_PiS0__param_2,
	.param .u64 .ptr .align 1 _Z16search_neighborsPdS_S_PiS0__param_3,
	.param .u64 .ptr .align 1 _Z16search_neighborsPdS_S_PiS0__param_4
)
{
	.reg .pred 	%p<10>;
	.reg .b32 	%r<31>;
	.reg .b64 	%rd<41>;
	.reg .b64 	%fd<53>;

	ld.param.u64 	%rd9, [_Z16search_neighborsPdS_S_PiS0__param_0];
	ld.param.u64 	%rd10, [_Z16search_neighborsPdS_S_PiS0__param_1];
	ld.param.u64 	%rd11, [_Z16search_neighborsPdS_S_PiS0__param_2];
	ld.param.u64 	%rd12, [_Z16search_neighborsPdS_S_PiS0__param_3];
	ld.param.u64 	%rd8, [_Z16search_neighborsPdS_S_PiS0__param_4];
	cvta.to.global.u64 	%rd1, %rd12;
	cvta.to.global.u64 	%rd2, %rd11;
	cvta.to.global.u64 	%rd3, %rd10;
	cvta.to.global.u64 	%rd4, %rd9;
	mov.u32 	%r18, %ctaid.x;
	mov.u32 	%r19, %ntid.x;
	mov.u32 	%r20, %tid.x;
	mad.lo.s32 	%r1, %r18, %r19, %r20;
	mul.wide.s32 	%rd13, %r1, 8;
	add.s64 	%rd5, %rd4, %rd13;
	add.s64 	%rd6, %rd3, %rd13;
	add.s64 	%rd7, %rd2, %rd13;
	mul.lo.s32 	%r2, %r1, 1000;
	mov.b32 	%r25, 0;
	mov.u32 	%r28, %r25;
$L__BB0_1:
	setp.eq.s32 	%p1, %r25, %r1;
	@%p1 bra 	$L__BB0_4;
	ld.global.f64 	%fd1, [%rd5];
	mul.wide.u32 	%rd14, %r25, 8;
	add.s64 	%rd15, %rd4, %rd14;
	ld.global.f64 	%fd2, [%rd15];
	sub.f64 	%fd3, %fd1, %fd2;
	ld.global.f64 	%fd4, [%rd6];
	add.s64 	%rd16, %rd3, %rd14;
	ld.global.f64 	%fd5, [%rd16];
	sub.f64 	%fd6, %fd4, %fd5;
	ld.global.f64 	%fd7, [%rd7];
	add.s64 	%rd17, %rd2, %rd14;
	ld.global.f64 	%fd8, [%rd17];
	sub.f64 	%fd9, %fd7, %fd8;
	mul.f64 	%fd10, %fd6, %fd6;
	fma.rn.f64 	%fd11, %fd3, %fd3, %fd10;
	fma.rn.f64 	%fd12, %fd9, %fd9, %fd11;
	sqrt.rn.f64 	%fd13, %fd12;
	setp.gtu.f64 	%p2, %fd13, 0d3FC999999999999A;
	@%p2 bra 	$L__BB0_4;
	add.s32 	%r21, %r28, %r2;
	mul.wide.s32 	%rd18, %r21, 4;
	add.s64 	%rd19, %rd1, %rd18;
	st.global.u32 	[%rd19], %r25;
	add.s32 	%r28, %r28, 1;
$L__BB0_4:
	add.s32 	%r7, %r25, 1;
	setp.eq.s32 	%p3, %r7, %r1;
	@%p3 bra 	$L__BB0_7;
	ld.global.f64 	%fd14, [%rd5];
	mul.wide.u32 	%rd20, %r25, 8;
	add.s64 	%rd21, %rd4, %rd20;
	ld.global.f64 	%fd15, [%rd21+8];
	sub.f64 	%fd16, %fd14, %fd15;
	ld.global.f64 	%fd17, [%rd6];
	add.s64 	%rd22, %rd3, %rd20;
	ld.global.f64 	%fd18, [%rd22+8];
	sub.f64 	%fd19, %fd17, %fd18;
	ld.global.f64 	%fd20, [%rd7];
	add.s64 	%rd23, %rd2, %rd20;
	ld.global.f64 	%fd21, [%rd23+8];
	sub.f64 	%fd22, %fd20, %fd21;
	mul.f64 	%fd23, %fd19, %fd19;
	fma.rn.f64 	%fd24, %fd16, %fd16, %fd23;
	fma.rn.f64 	%fd25, %fd22, %fd22, %fd24;
	sqrt.rn.f64 	%fd26, %fd25;
	setp.gtu.f64 	%p4, %fd26, 0d3FC999999999999A;
	@%p4 bra 	$L__BB0_7;
	add.s32 	%r22, %r28, %r2;
	mul.wide.s32 	%rd24, %r22, 4;
	add.s64 	%rd25, %rd1, %rd24;
	st.global.u32 	[%rd25], %r7;
	add.s32 	%r28, %r28, 1;
$L__BB0_7:
	add.s32 	%r10, %r25, 2;
	setp.eq.s32 	%p5, %r10, %r1;
	@%p5 bra 	$L__BB0_10;
	ld.global.f64 	%fd27, [%rd5];
	mul.wide.u32 	%rd26, %r25, 8;
	add.s64 	%rd27, %rd4, %rd26;
	ld.global.f64 	%fd28, [%rd27+16];
	sub.f64 	%fd29, %fd27, %fd28;
	ld.global.f64 	%fd30, [%rd6];
	add.s64 	%rd28, %rd3, %rd26;
	ld.global.f64 	%fd31, [%rd28+16];
	sub.f64 	%fd32, %fd30, %fd31;
	ld.global.f64 	%fd33, [%rd7];
	add.s64 	%rd29, %rd2, %rd26;
	ld.global.f64 	%fd34, [%rd29+16];
	sub.f64 	%fd35, %fd33, %fd34;
	mul.f64 	%fd36, %fd32, %fd32;
	fma.rn.f64 	%fd37, %fd29, %fd29, %fd36;
	fma.rn.f64 	%fd38, %fd35, %fd35, %fd37;
	sqrt.rn.f64 	%fd39, %fd38;
	setp.gtu.f64 	%p6, %fd39, 0d3FC999999999999A;
	@%p6 bra 	$L__BB0_10;
	add.s32 	%r23, %r28, %r2;
	mul.wide.s32 	%rd30, %r23, 4;
	add.s64 	%rd31, %rd1, %rd30;
	st.global.u32 	[%rd31], %r10;
	add.s32 	%r28, %r28, 1;
$L__BB0_10:
	add.s32 	%r13, %r25, 3;
	setp.eq.s32 	%p7, %r13, %r1;
	@%p7 bra 	$L__BB0_13;
	ld.global.f64 	%fd40, [%rd5];
	mul.wide.u32 	%rd32, %r25, 8;
	add.s64 	%rd33, %rd4, %rd32;
	ld.global.f64 	%fd41, [%rd33+24];
	sub.f64 	%fd42, %fd40, %fd41;
	ld.global.f64 	%fd43, [%rd6];
	add.s64 	%rd34, %rd3, %rd32;
	ld.global.f64 	%fd44, [%rd34+24];
	sub.f64 	%fd45, %fd43, %fd44;
	ld.global.f64 	%fd46, [%rd7];
	add.s64 	%rd35, %rd2, %rd32;
	ld.global.f64 	%fd47, [%rd35+24];
	sub.f64 	%fd48, %fd46, %fd47;
	mul.f64 	%fd49, %fd45, %fd45;
	fma.rn.f64 	%fd50, %fd42, %fd42, %fd49;
	fma.rn.f64 	%fd51, %fd48, %fd48, %fd50;
	sqrt.rn.f64 	%fd52, %fd51;
	setp.gtu.f64 	%p8, %fd52, 0d3FC999999999999A;
	@%p8 bra 	$L__BB0_13;
	add.s32 	%r24, %r28, %r2;
	mul.wide.s32 	%rd36, %r24, 4;
	add.s64 	%rd37, %rd1, %rd36;
	st.global.u32 	[%rd37], %r13;
	add.s32 	%r28, %r28, 1;
$L__BB0_13:
	add.s32 	%r25, %r25, 4;
	setp.ne.s32 	%p9, %r25, 1000;
	@%p9 bra 	$L__BB0_1;
	cvta.to.global.u64 	%rd38, %rd8;
	mul.wide.s32 	%rd39, %r1, 4;
	add.s64 	%rd40, %rd38, %rd39;
	st.global.u32 	[%rd40], %r28;
	ret;

}


// ===== COMPILED SASS (sm_100) =====

	.target	sm_100

	.elftype	@"ET_EXEC"


//--------------------- .note.nv.tkinfo           --------------------------
	.section	.note.nv.tkinfo,"",@"SHT_NOTE"
	.sectionflags	@"SHF_NOTE_NV_TKINFO"
	.tkinfo
        /*0018*/ 	.word	0x00000002
        /*0030*/ 	.string	""
        /*0030*/ 	.string	"ptxas"
        /*0030*/ 	.string	"Cuda compilation tools, release 13.0, V13.0.88"
        /*0030*/ 	.string	"Build cuda_13.0.r13.0/compiler.36424714_0"
        /*0030*/ 	.string	"-arch sm_100 -m 64 "



//--------------------- .note.nv.cuinfo           --------------------------
	.section	.note.nv.cuinfo,"",@"SHT_NOTE"
	.sectionflags	@"SHF_NOTE_NV_CUINFO"
        /*0018*/ 	.short	0x0002
        /*001a*/ 	.short	0x0064
        /*001c*/ 	.short	0x0082
	.zero		2


//--------------------- .nv.info                  --------------------------
	.section	.nv.info,"",@"SHT_CUDA_INFO"
	.align	4


	//----- nvinfo : EIATTR_REGCOUNT
	.align		4
        /*0000*/ 	.byte	0x04, 0x2f
        /*0002*/ 	.short	(.L_1 - .L_0)
	.align		4
.L_0:
        /*0004*/ 	.word	index@(_Z16search_neighborsPdS_S_PiS0_)
        /*0008*/ 	.word	0x00000024


	//----- nvinfo : EIATTR_FRAME_SIZE
	.align		4
.L_1:
        /*000c*/ 	.byte	0x04, 0x11
        /*000e*/ 	.short	(.L_3 - .L_2)
	.align		4
.L_2:
        /*0010*/ 	.word	index@($__internal_0_$__cuda_sm20_dsqrt_rn_f64_mediumpath_v1)
        /*0014*/ 	.word	0x00000000


	//----- nvinfo : EIATTR_FRAME_SIZE
	.align		4
.L_3:
        /*0018*/ 	.byte	0x04, 0x11
        /*001a*/ 	.short	(.L_5 - .L_4)
	.align		4
.L_4:
        /*001c*/ 	.word	index@(_Z16search_neighborsPdS_S_PiS0_)
        /*0020*/ 	.word	0x00000000


	//----- nvinfo : EIATTR_MIN_STACK_SIZE
	.align		4
.L_5:
        /*0024*/ 	.byte	0x04, 0x12
        /*0026*/ 	.short	(.L_7 - .L_6)
	.align		4
.L_6:
        /*0028*/ 	.word	index@(_Z16search_neighborsPdS_S_PiS0_)
        /*002c*/ 	.word	0x00000000
.L_7:


//--------------------- .nv.compat                --------------------------
	.section	.nv.compat,"",@"SHT_CUDA_COMPAT_INFO"
	.align	4
        /*0000*/ 	.byte	0x02, 0x09, 0x00, 0x00, 0x02, 0x02, 0x01, 0x00, 0x02, 0x05, 0x05, 0x00, 0x03, 0x07, 0x01, 0x01
        /*0010*/ 	.byte	0x02, 0x03, 0x00, 0x00, 0x02, 0x06, 0x01, 0x00, 0x04, 0x0b, 0x08, 0x00, 0x01, 0x00, 0x00, 0x00
        /*0020*/ 	.byte	0x00, 0x00, 0x00, 0x00


//--------------------- .nv.info._Z16search_neighborsPdS_S_PiS0_ --------------------------
	.section	.nv.info._Z16search_neighborsPdS_S_PiS0_,"",@"SHT_CUDA_INFO"
	.sectionflags	@""
	.align	4


	//----- nvinfo : EIATTR_CUDA_API_VERSION
	.align		4
        /*0000*/ 	.byte	0x04, 0x37
        /*0002*/ 	.short	(.L_9 - .L_8)
.L_8:
        /*0004*/ 	.word	0x00000082


	//----- nvinfo : EIATTR_KPARAM_INFO
	.align		4
.L_9:
        /*0008*/ 	.byte	0x04, 0x17
        /*000a*/ 	.short	(.L_11 - .L_10)
.L_10:
        /*000c*/ 	.word	0x00000000
        /*0010*/ 	.short	0x0004
        /*0012*/ 	.short	0x0020
        /*0014*/ 	.byte	0x00, 0xf5, 0x21, 0x00


	//----- nvinfo : EIATTR_KPARAM_INFO
	.align		4
.L_11:
        /*0018*/ 	.byte	0x04, 0x17
        /*001a*/ 	.short	(.L_13 - .L_12)
.L_12:
        /*001c*/ 	.word	0x00000000
        /*0020*/ 	.short	0x0003
        /*0022*/ 	.short	0x0018
        /*0024*/ 	.byte	0x00, 0xf5, 0x21, 0x00


	//----- nvinfo : EIATTR_KPARAM_INFO
	.align		4
.L_13:
        /*0028*/ 	.byte	0x04, 0x17
        /*002a*/ 	.short	(.L_15 - .L_14)
.L_14:
        /*002c*/ 	.word	0x00000000
        /*0030*/ 	.short	0x0002
        /*0032*/ 	.short	0x0010
        /*0034*/ 	.byte	0x00, 0xf5, 0x21, 0x00


	//----- nvinfo : EIATTR_KPARAM_INFO
	.align		4
.L_15:
        /*0038*/ 	.byte	0x04, 0x17
        /*003a*/ 	.short	(.L_17 - .L_16)
.L_16:
        /*003c*/ 	.word	0x00000000
        /*0040*/ 	.short	0x0001
        /*0042*/ 	.short	0x0008
        /*0044*/ 	.byte	0x00, 0xf5, 0x21, 0x00


	//----- nvinfo : EIATTR_KPARAM_INFO
	.align		4
.L_17:
        /*0048*/ 	.byte	0x04, 0x17
        /*004a*/ 	.short	(.L_19 - .L_18)
.L_18:
        /*004c*/ 	.word	0x00000000
        /*0050*/ 	.short	0x0000
        /*0052*/ 	.short	0x0000
        /*0054*/ 	.byte	0x00, 0xf5, 0x21, 0x00


	//----- nvinfo : EIATTR_SPARSE_MMA_MASK
	.align		4
.L_19:
        /*0058*/ 	.byte	0x03, 0x50
        /*005a*/ 	.short	0x0000


	//----- nvinfo : EIATTR_MAXREG_COUNT
	.align		4
        /*005c*/ 	.byte	0x03, 0x1b
        /*005e*/ 	.short	0x00ff


	//----- nvinfo : EIATTR_MERCURY_ISA_VERSION
	.align		4
        /*0060*/ 	.byte	0x03, 0x5f
        /*0062*/ 	.short	0x0101


	//----- nvinfo : EIATTR_VRC_CTA_INIT_COUNT
	.align		4
        /*0064*/ 	.byte	0x02, 0x4a
	.zero		1
	.zero		1


	//----- nvinfo : EIATTR_EXIT_INSTR_OFFSETS
	.align		4
        /*0068*/ 	.byte	0x04, 0x1c
        /*006a*/ 	.short	(.L_21 - .L_20)


	//   ....[0]....
.L_20:
        /*006c*/ 	.word	0x00000f40


	//----- nvinfo : EIATTR_CRS_STACK_SIZE
	.align		4
.L_21:
        /*0070*/ 	.byte	0x04, 0x1e
        /*0072*/ 	.short	(.L_23 - .L_22)
.L_22:
        /*0074*/ 	.word	0x00000000


	//----- nvinfo : EIATTR_CBANK_PARAM_SIZE
	.align		4
.L_23:
        /*0078*/ 	.byte	0x03, 0x19
        /*007a*/ 	.short	0x0028


	//----- nvinfo : EIATTR_PARAM_CBANK
	.align		4
        /*007c*/ 	.byte	0x04, 0x0a
        /*007e*/ 	.short	(.L_25 - .L_24)
	.align		4
.L_24:
        /*0080*/ 	.word	index@(.nv.constant0._Z16search_neighborsPdS_S_PiS0_)
        /*0084*/ 	.short	0x0380
        /*0086*/ 	.short	0x0028


	//----- nvinfo : EIATTR_SW_WAR
	.align		4
.L_25:
        /*0088*/ 	.byte	0x04, 0x36
        /*008a*/ 	.short	(.L_27 - .L_26)
.L_26:
        /*008c*/ 	.word	0x00000008
.L_27:


//--------------------- .nv.callgraph             --------------------------
	.section	.nv.callgraph,"",@"SHT_CUDA_CALLGRAPH"
	.align	4
	.sectionentsize	8
	.align		4
        /*0000*/ 	.word	0x00000000
	.align		4
        /*0004*/ 	.word	0xffffffff
	.align		4
        /*0008*/ 	.word	0x00000000
	.align		4
        /*000c*/ 	.word	0xfffffffe
	.align		4
        /*0010*/ 	.word	0x00000000
	.align		4
        /*0014*/ 	.word	0xfffffffd
	.align		4
        /*0018*/ 	.word	0x00000000
	.align		4
        /*001c*/ 	.word	0xfffffffc


//--------------------- .text._Z16search_neighborsPdS_S_PiS0_ --------------------------
	.section	.text._Z16search_neighborsPdS_S_PiS0_,"ax",@progbits
	.align	128
        .global         _Z16search_neighborsPdS_S_PiS0_
        .type           _Z16search_neighborsPdS_S_PiS0_,@function
        .size           _Z16search_neighborsPdS_S_PiS0_,(.L_x_22 - _Z16search_neighborsPdS_S_PiS0_)
        .other          _Z16search_neighborsPdS_S_PiS0_,@"STO_CUDA_ENTRY STV_DEFAULT"
_Z16search_neighborsPdS_S_PiS0_:
.text._Z16search_neighborsPdS_S_PiS0_:
[----:B------:R-:W-:Y:S01]  /*0000*/  LDC R1, c[0x0][0x37c] ;  /* 0x0000df00ff017b82 */ /* 0x000fe20000000800 */
[----:B------:R-:W0:Y:S07]  /*0010*/  S2R R0, SR_TID.X ;  /* 0x0000000000007919 */ /* 0x000e2e0000002100 */
[----:B------:R-:W0:Y:S01]  /*0020*/  S2UR UR6, SR_CTAID.X ;  /* 0x00000000000679c3 */ /* 0x000e220000002500 */
[----:B------:R-:W-:Y:S01]  /*0030*/  HFMA2 R15, -RZ, RZ, 0, 0 ;  /* 0x00000000ff0f7431 */ /* 0x000fe200000001ff */
[----:B------:R-:W1:Y:S06]  /*0040*/  LDCU.64 UR4, c[0x0][0x358] ;  /* 0x00006b00ff0477ac */ /* 0x000e6c0008000a00 */
[----:B------:R-:W0:Y:S08]  /*0050*/  LDC R17, c[0x0][0x360] ;  /* 0x0000d800ff117b82 */ /* 0x000e300000000800 */
[----:B------:R-:W2:Y:S08]  /*0060*/  LDC.64 R6, c[0x0][0x380] ;  /* 0x0000e000ff067b82 */ /* 0x000eb00000000a00 */
[----:B------:R-:W3:Y:S08]  /*0070*/  LDC.64 R4, c[0x0][0x388] ;  /* 0x0000e200ff047b82 */ /* 0x000ef00000000a00 */
[----:B------:R-:W4:Y:S01]  /*0080*/  LDC.64 R2, c[0x0][0x390] ;  /* 0x0000e400ff027b82 */ /* 0x000f220000000a00 */
[----:B0-----:R-:W-:-:S02]  /*0090*/  IMAD R17, R17, UR6, R0 ;  /* 0x0000000611117c24 */ /* 0x001fc4000f8e0200 */
[----:B------:R-:W-:-:S05]  /*00a0*/  IMAD.MOV.U32 R0, RZ, RZ, RZ ;  /* 0x000000ffff007224 */ /* 0x000fca00078e00ff */
[----:B------:R-:W0:Y:S01]  /*00b0*/  LDC.64 R12, c[0x0][0x390] ;  /* 0x0000e400ff0c7b82 */ /* 0x000e220000000a00 */
[----:B--2---:R-:W-:-:S07]  /*00c0*/  IMAD.WIDE R6, R17, 0x8, R6 ;  /* 0x0000000811067825 */ /* 0x004fce00078e0206 */
[----:B------:R-:W2:Y:S01]  /*00d0*/  LDC.64 R10, c[0x0][0x380] ;  /* 0x0000e000ff0a7b82 */ /* 0x000ea20000000a00 */
[----:B---3--:R-:W-:-:S07]  /*00e0*/  IMAD.WIDE R4, R17, 0x8, R4 ;  /* 0x0000000811047825 */ /* 0x008fce00078e0204 */
[----:B------:R-:W3:Y:S01]  /*00f0*/  LDC.64 R8, c[0x0][0x388] ;  /* 0x0000e200ff087b82 */ /* 0x000ee20000000a00 */
[----:B-1--4-:R-:W-:-:S07]  /*0100*/  IMAD.WIDE R2, R17, 0x8, R2 ;  /* 0x0000000811027825 */ /* 0x012fce00078e0202 */
.L_x_16:
[----:B------:R-:W-:Y:S01]  /*0110*/  ISETP.NE.AND P0, PT, R15, R17, PT ;  /* 0x000000110f00720c */ /* 0x000fe20003f05270 */
[----:B------:R-:W-:-:S12]  /*0120*/  BSSY.RECONVERGENT B0, `(.L_x_0) ;  /* 0x0000036000007945 */ /* 0x000fd80003800200 */
[----:B----4-:R-:W-:Y:S05]  /*0130*/  @!P0 BRA `(.L_x_1) ;  /* 0x0000000000d08947 */ /* 0x010fea0003800000 */
[C---:B---3--:R-:W-:Y:S01]  /*0140*/  IMAD.WIDE.U32 R24, R15.reuse, 0x8, R8 ;  /* 0x000000080f187825 */ /* 0x048fe200078e0008 */
[----:B------:R-:W3:Y:S03]  /*0150*/  LDG.E.64 R22, desc[UR4][R4.64] ;  /* 0x0000000404167981 */ /* 0x000ee6000c1e1b00 */
[C---:B--2---:R-:W-:Y:S01]  /*0160*/  IMAD.WIDE.U32 R20, R15.reuse, 0x8, R10 ;  /* 0x000000080f147825 */ /* 0x044fe200078e000a */
[----:B------:R-:W2:Y:S04]  /*0170*/  LDG.E.64 R18, desc[UR4][R6.64] ;  /* 0x0000000406127981 */ /* 0x000ea8000c1e1b00 */
[----:B------:R-:W3:Y:S01]  /*0180*/  LDG.E.64 R24, desc[UR4][R24.64] ;  /* 0x0000000418187981 */ /* 0x000ee2000c1e1b00 */
[----:B0-----:R-:W-:-:S03]  /*0190*/  IMAD.WIDE.U32 R28, R15, 0x8, R12 ;  /* 0x000000080f1c7825 */ /* 0x001fc600078e000c */
[----:B------:R-:W2:Y:S04]  /*01a0*/  LDG.E.64 R20, desc[UR4][R20.64] ;  /* 0x0000000414147981 */ /* 0x000ea8000c1e1b00 */
[----:B------:R-:W4:Y:S04]  /*01b0*/  LDG.E.64 R28, desc[UR4][R28.64] ;  /* 0x000000041c1c7981 */ /* 0x000f28000c1e1b00 */
[----:B------:R-:W4:Y:S01]  /*01c0*/  LDG.E.64 R26, desc[UR4][R2.64] ;  /* 0x00000004021a7981 */ /* 0x000f22000c1e1b00 */
[----:B------:R-:W-:Y:S01]  /*01d0*/  BSSY.RECONVERGENT B1, `(.L_x_2) ;  /* 0x0000022000017945 */ /* 0x000fe20003800200 */
[----:B---3--:R-:W-:-:S02]  /*01e0*/  DADD R22, R22, -R24 ;  /* 0x0000000016167229 */ /* 0x008fc40000000818 */
[----:B--2---:R-:W-:-:S06]  /*01f0*/  DADD R18, R18, -R20 ;  /* 0x0000000012127229 */ /* 0x004fcc0000000814 */
[----:B------:R-:W-:Y:S02]  /*0200*/  DMUL R22, R22, R22 ;  /* 0x0000001616167228 */ /* 0x000fe40000000000 */
[----:B----4-:R-:W-:-:S06]  /*0210*/  DADD R26, R26, -R28 ;  /* 0x000000001a1a7229 */ /* 0x010fcc000000081c */
[----:B------:R-:W-:-:S08]  /*0220*/  DFMA R18, R18, R18, R22 ;  /* 0x000000121212722b */ /* 0x000fd00000000016 */
[----:B------:R-:W-:-:S06]  /*0230*/  DFMA R18, R26, R26, R18 ;  /* 0x0000001a1a12722b */ /* 0x000fcc0000000012 */
[----:B------:R-:W0:Y:S04]  /*0240*/  MUFU.RSQ64H R23, R19 ;  /* 0x0000001300177308 */ /* 0x000e280000001c00 */
[----:B------:R-:W-:Y:S01]  /*0250*/  IADD3 R22, PT, PT, R19, -0x3500000, RZ ;  /* 0xfcb0000013167810 */ /* 0x000fe20007ffe0ff */
[----:B------:R-:W-:Y:S01]  /*0260*/  IMAD.MOV.U32 R24, RZ, RZ, 0x0 ;  /* 0x00000000ff187424 */ /* 0x000fe200078e00ff */
[----:B------:R-:W-:-:S04]  /*0270*/  MOV R25, 0x3fd80000 ;  /* 0x3fd8000000197802 */ /* 0x000fc80000000f00 */
[----:B0-----:R-:W-:-:S08]  /*0280*/  DMUL R20, R22, R22 ;  /* 0x0000001616147228 */ /* 0x001fd00000000000 */
[----:B------:R-:W-:-:S08]  /*0290*/  DFMA R20, R18, -R20, 1 ;  /* 0x3ff000001214742b */ /* 0x000fd00000000814 */
[----:B------:R-:W-:Y:S02]  /*02a0*/  DFMA R24, R20, R24, 0.5 ;  /* 0x3fe000001418742b */ /* 0x000fe40000000018 */
[----:B------:R-:W-:-:S08]  /*02b0*/  DMUL R20, R22, R20 ;  /* 0x0000001416147228 */ /* 0x000fd00000000000 */
[----:B------:R-:W-:Y:S01]  /*02c0*/  DFMA R30, R24, R20, R22 ;  /* 0x00000014181e722b */ /* 0x000fe20000000016 */
[----:B------:R-:W-:-:S07]  /*02d0*/  ISETP.GE.U32.AND P0, PT, R22, 0x7ca00000, PT ;  /* 0x7ca000001600780c */ /* 0x000fce0003f06070 */
[----:B------:R-:W-:Y:S02]  /*02e0*/  DMUL R26, R18, R30 ;  /* 0x0000001e121a7228 */ /* 0x000fe40000000000 */
[----:B------:R-:W-:Y:S01]  /*02f0*/  VIADD R25, R31, 0xfff00000 ;  /* 0xfff000001f197836 */ /* 0x000fe20000000000 */
[----:B------:R-:W-:-:S05]  /*0300*/  MOV R24, R30 ;  /* 0x0000001e00187202 */ /* 0x000fca0000000f00 */
[----:B------:R-:W-:-:S08]  /*0310*/  DFMA R20, R26, -R26, R18 ;  /* 0x8000001a1a14722b */ /* 0x000fd00000000012 */
[----:B------:R-:W-:Y:S01]  /*0320*/  DFMA R28, R20, R24, R26 ;  /* 0x00000018141c722b */ /* 0x000fe2000000001a */
[----:B------:R-:W-:Y:S10]  /*0330*/  @!P0 BRA `(.L_x_3) ;  /* 0x00000000002c8947 */ /* 0x000ff40003800000 */
[----:B------:R-:W-:Y:S01]  /*0340*/  MOV R16, R18 ;  /* 0x0000001200107202 */ /* 0x000fe20000000f00 */
[----:B------:R-:W-:Y:S01]  /*0350*/  IMAD.MOV.U32 R18, RZ, RZ, R20 ;  /* 0x000000ffff127224 */ /* 0x000fe200078e0014 */
[----:B------:R-:W-:Y:S01]  /*0360*/  MOV R24, R22 ;  /* 0x0000001600187202 */ /* 0x000fe20000000f00 */
[----:B------:R-:W-:Y:S01]  /*0370*/  IMAD.MOV.U32 R23, RZ, RZ, R27 ;  /* 0x000000ffff177224 */ /* 0x000fe200078e001b */
[----:B------:R-:W-:Y:S01]  /*0380*/  MOV R20, R26 ;  /* 0x0000001a00147202 */ /* 0x000fe20000000f00 */
[----:B------:R-:W-:Y:S01]  /*0390*/  IMAD.MOV.U32 R14, RZ, RZ, R30 ;  /* 0x000000ffff0e7224 */ /* 0x000fe200078e001e */
[----:B------:R-:W-:Y:S01]  /*03a0*/  MOV R22, 0x3d0 ;  /* 0x000003d000167802 */ /* 0x000fe20000000f00 */
[----:B------:R-:W-:-:S07]  /*03b0*/  IMAD.MOV.U32 R27, RZ, RZ, R25 ;  /* 0x000000ffff1b7224 */ /* 0x000fce00078e0019 */
[----:B------:R-:W-:Y:S05]  /*03c0*/  CALL.REL.NOINC `($__internal_0_$__cuda_sm20_dsqrt_rn_f64_mediumpath_v1) ;  /* 0x0000000800e07944 */ /* 0x000fea0003c00000 */
[----:B------:R-:W-:Y:S01]  /*03d0*/  MOV R28, R30 ;  /* 0x0000001e001c7202 */ /* 0x000fe20000000f00 */
[----:B------:R-:W-:-:S07]  /*03e0*/  IMAD.MOV.U32 R29, RZ, RZ, R31 ;  /* 0x000000ffff1d7224 */ /* 0x000fce00078e001f */
.L_x_3:
[----:B------:R-:W-:Y:S05]  /*03f0*/  BSYNC.RECONVERGENT B1 ;  /* 0x0000000000017941 */ /* 0x000fea0003800200 */
.L_x_2:
[----:B------:R-:W-:Y:S01]  /*0400*/  UMOV UR6, 0x9999999a ;  /* 0x9999999a00067882 */ /* 0x000fe20000000000 */
[----:B------:R-:W-:Y:S02]  /*0410*/  UMOV UR7, 0x3fc99999 ;  /* 0x3fc9999900077882 */ /* 0x000fe40000000000 */
[----:B------:R-:W-:-:S14]  /*0420*/  DSETP.GTU.AND P0, PT, R28, UR6, PT ;  /* 0x000000061c007e2a */ /* 0x000fdc000bf0c000 */
[----:B------:R-:W0:Y:S01]  /*0430*/  @!P0 LDC.64 R18, c[0x0][0x398] ;  /* 0x0000e600ff128b82 */ /* 0x000e220000000a00 */
[----:B------:R-:W-:Y:S01]  /*0440*/  @!P0 IMAD R21, R17, 0x3e8, R0 ;  /* 0x000003e811158824 */ /* 0x000fe200078e0200 */
[----:B------:R-:W-:-:S03]  /*0450*/  @!P0 IADD3 R0, PT, PT, R0, 0x1, RZ ;  /* 0x0000000100008810 */ /* 0x000fc60007ffe0ff */
[----:B0-----:R-:W-:-:S05]  /*0460*/  @!P0 IMAD.WIDE R18, R21, 0x4, R18 ;  /* 0x0000000415128825 */ /* 0x001fca00078e0212 */
[----:B------:R1:W-:Y:S02]  /*0470*/  @!P0 STG.E desc[UR4][R18.64], R15 ;  /* 0x0000000f12008986 */ /* 0x0003e4000c101904 */
.L_x_1:
[----:B------:R-:W-:Y:S05]  /*0480*/  BSYNC.RECONVERGENT B0 ;  /* 0x0000000000007941 */ /* 0x000fea0003800200 */
.L_x_0:
[----:B------:R-:W-:Y:S01]  /*0490*/  VIADD R28, R15, 0x1 ;  /* 0x000000010f1c7836 */ /* 0x000fe20000000000 */
[----:B------:R-:W-:Y:S04]  /*04a0*/  BSSY.RECONVERGENT B0, `(.L_x_4) ;  /* 0x0000035000007945 */ /* 0x000fe80003800200 */
[----:B------:R-:W-:-:S13]  /*04b0*/  ISETP.NE.AND P0, PT, R28, R17, PT ;  /* 0x000000111c00720c */ /* 0x000fda0003f05270 */
[----:B------:R-:W-:Y:S05]  /*04c0*/  @!P0 BRA `(.L_x_5) ;  /* 0x0000000000c88947 */ /* 0x000fea0003800000 */
[C---:B---3--:R-:W-:Y:S01]  /*04d0*/  IMAD.WIDE.U32 R30, R15.reuse, 0x8, R8 ;  /* 0x000000080f1e7825 */ /* 0x048fe200078e0008 */
[----:B------:R-:W3:Y:S04]  /*04e0*/  LDG.E.64 R22, desc[UR4][R4.64] ;  /* 0x0000000404167981 */ /* 0x000ee8000c1e1b00 */
[----:B------:R-:W3:Y:S01]  /*04f0*/  LDG.E.64 R24, desc[UR4][R30.64+0x8] ;  /* 0x000008041e187981 */ /* 0x000ee2000c1e1b00 */
[----:B--2---:R-:W-:-:S03]  /*0500*/  IMAD.WIDE.U32 R20, R15, 0x8, R10 ;  /* 0x000000080f147825 */ /* 0x004fc600078e000a */
[----:B-1----:R-:W2:Y:S01]  /*0510*/  LDG.E.64 R18, desc[UR4][R6.64] ;  /* 0x0000000406127981 */ /* 0x002ea2000c1e1b00 */
[----:B0-----:R-:W-:-:S03]  /*0520*/  IMAD.WIDE.U32 R26, R15, 0x8, R12 ;  /* 0x000000080f1a7825 */ /* 0x001fc600078e000c */
[----:B------:R-:W2:Y:S04]  /*0530*/  LDG.E.64 R20, desc[UR4][R20.64+0x8] ;  /* 0x0000080414147981 */ /* 0x000ea8000c1e1b00 */
[----:B------:R-:W4:Y:S01]  /*0540*/  LDG.E.64 R26, desc[UR4][R26.64+0x8] ;  /* 0x000008041a1a7981 */ /* 0x000f22000c1e1b00 */
[----:B---3--:R-:W-:-:S03]  /*0550*/  DADD R22, R22, -R24 ;  /* 0x0000000016167229 */ /* 0x008fc60000000818 */
[----:B------:R-:W4:Y:S01]  /*0560*/  LDG.E.64 R24, desc[UR4][R2.64] ;  /* 0x0000000402187981 */ /* 0x000f22000c1e1b00 */
[----:B--2---:R-:W-:-:S04]  /*0570*/  DADD R18, R18, -R20 ;  /* 0x0000000012127229 */ /* 0x004fc80000000814 */
[----:B------:R-:W-:-:S08]  /*0580*/  DMUL R22, R22, R22 ;  /* 0x0000001616167228 */ /* 0x000fd00000000000 */
[----:B------:R-:W-:Y:S01]  /*0590*/  DFMA R18, R18, R18, R22 ;  /* 0x000000121212722b */ /* 0x000fe20000000016 */
[----:B------:R-:W-:Y:S01]  /*05a0*/  BSSY.RECONVERGENT B1, `(.L_x_6) ;  /* 0x000001c000017945 */ /* 0x000fe20003800200 */
[----:B----4-:R-:W-:-:S08]  /*05b0*/  DADD R24, R24, -R26 ;  /* 0x0000000018187229 */ /* 0x010fd0000000081a */
        /* <DEDUP_REMOVED lines=26> */
.L_x_7:
[----:B------:R-:W-:Y:S05]  /*0760*/  BSYNC.RECONVERGENT B1 ;  /* 0x0000000000017941 */ /* 0x000fea0003800200 */
.L_x_6:
        /* <DEDUP_REMOVED lines=8> */
.L_x_5:
[----:B------:R-:W-:Y:S05]  /*07f0*/  BSYNC.RECONVERGENT B0 ;  /* 0x0000000000007941 */ /* 0x000fea0003800200 */
.L_x_4:
[----:B----4-:R-:W-:Y:S01]  /*0800*/  VIADD R28, R15, 0x2 ;  /* 0x000000020f1c7836 */ /* 0x010fe20000000000 */
        /* <DEDUP_REMOVED lines=44> */
.L_x_11:
[----:B------:R-:W-:Y:S05]  /*0ad0*/  BSYNC.RECONVERGENT B1 ;  /* 0x0000000000017941 */ /* 0x000fea0003800200 */
.L_x_10:
        /* <DEDUP_REMOVED lines=8> */
.L_x_9:
[----:B------:R-:W-:Y:S05]  /*0b60*/  BSYNC.RECONVERGENT B0 ;  /* 0x0000000000007941 */ /* 0x000fea0003800200 */
.L_x_8:
        /* <DEDUP_REMOVED lines=45> */
.L_x_15:
[----:B------:R-:W-:Y:S05]  /*0e40*/  BSYNC.RECONVERGENT B1 ;  /* 0x0000000000017941 */ /* 0x000fea0003800200 */
.L_x_14:
        /* <DEDUP_REMOVED lines=8> */
.L_x_13:
[----:B------:R-:W-:Y:S05]  /*0ed0*/  BSYNC.RECONVERGENT B0 ;  /* 0x0000000000007941 */ /* 0x000fea0003800200 */
.L_x_12:
[----:B-1----:R-:W-:-:S05]  /*0ee0*/  VIADD R15, R15, 0x4 ;  /* 0x000000040f0f7836 */ /* 0x002fca0000000000 */
[----:B------:R-:W-:-:S13]  /*0ef0*/  ISETP.NE.AND P0, PT, R15, 0x3e8, PT ;  /* 0x000003e80f00780c */ /* 0x000fda0003f05270 */
[----:B------:R-:W-:Y:S05]  /*0f00*/  @P0 BRA `(.L_x_16) ;  /* 0xfffffff000800947 */ /* 0x000fea000383ffff */
[----:B------:R-:W1:Y:S02]  /*0f10*/  LDC.64 R2, c[0x0][0x3a0] ;  /* 0x0000e800ff027b82 */ /* 0x000e640000000a00 */
[----:B-1----:R-:W-:-:S05]  /*0f20*/  IMAD.WIDE R2, R17, 0x4, R2 ;  /* 0x0000000411027825 */ /* 0x002fca00078e0202 */
[----:B------:R-:W-:Y:S01]  /*0f30*/  STG.E desc[UR4][R2.64], R0 ;  /* 0x0000000002007986 */ /* 0x000fe2000c101904 */
[----:B------:R-:W-:Y:S05]  /*0f40*/  EXIT ;  /* 0x000000000000794d */ /* 0x000fea0003800000 */
        .weak           $__internal_0_$__cuda_sm20_dsqrt_rn_f64_mediumpath_v1
        .type           $__internal_0_$__cuda_sm20_dsqrt_rn_f64_mediumpath_v1,@function
        .size           $__internal_0_$__cuda_sm20_dsqrt_rn_f64_mediumpath_v1,(.L_x_22 - $__internal_0_$__cuda_sm20_dsqrt_rn_f64_mediumpath_v1)
$__internal_0_$__cuda_sm20_dsqrt_rn_f64_mediumpath_v1:
[----:B------:R-:W-:Y:S01]  /*0f50*/  ISETP.GE.U32.AND P0, PT, R24, -0x3400000, PT ;  /* 0xfcc000001800780c */ /* 0x000fe20003f06070 */
[----:B------:R-:W-:Y:S01]  /*0f60*/  BSSY.RECONVERGENT B2, `(.L_x_17) ;  /* 0x0000028000027945 */ /* 0x000fe20003800200 */
[----:B------:R-:W-:Y:S01]  /*0f70*/  IMAD.MOV.U32 R25, RZ, RZ, R19 ;  /* 0x000000ffff197224 */ /* 0x000fe200078e0013 */
[----:B------:R-:W-:Y:S01]  /*0f80*/  MOV R19, R21 ;  /* 0x0000001500137202 */ /* 0x000fe20000000f00 */
[----:B------:R-:W-:Y:S01]  /*0f90*/  IMAD.MOV.U32 R21, RZ, RZ, R23 ;  /* 0x000000ffff157224 */ /* 0x000fe200078e0017 */
[----:B------:R-:W-:Y:S02]  /*0fa0*/  MOV R24, R16 ;  /* 0x0000001000187202 */ /* 0x000fe40000000f00 */
[----:B------:R-:W-:-:S06]  /*0fb0*/  MOV R26, R14 ;  /* 0x0000000e001a7202 */ /* 0x000fcc0000000f00 */
[----:B------:R-:W-:Y:S05]  /*0fc0*/  @!P0 BRA `(.L_x_18) ;  /* 0x0000000000208947 */ /* 0x000fea0003800000 */
[----:B------:R-:W-:-:S10]  /*0fd0*/  DFMA.RM R18, R18, R26, R20 ;  /* 0x0000001a1212722b */ /* 0x000fd40000004014 */
[----:B------:R-:W-:-:S04]  /*0fe0*/  IADD3 R20, P0, PT, R18, 0x1, RZ ;  /* 0x0000000112147810 */ /* 0x000fc80007f1e0ff */
[----:B------:R-:W-:-:S06]  /*0ff0*/  IADD3.X R21, PT, PT, RZ, R19, RZ, P0, !PT ;  /* 0x00000013ff157210 */ /* 0x000fcc00007fe4ff */
[----:B------:R-:W-:-:S08]  /*1000*/  DFMA.RP R24, -R18, R20, R24 ;  /* 0x000000141218722b */ /* 0x000fd00000008118 */
[----:B------:R-:W-:-:S06]  /*1010*/  DSETP.GT.AND P0, PT, R24, RZ, PT ;  /* 0x000000ff1800722a */ /* 0x000fcc0003f04000 */
[----:B------:R-:W-:Y:S02]  /*1020*/  FSEL R18, R20, R18, P0 ;  /* 0x0000001214127208 */ /* 0x000fe40000000000 */
[----:B------:R-:W-:Y:S01]  /*1030*/  FSEL R19, R21, R19, P0 ;  /* 0x0000001315137208 */ /* 0x000fe20000000000 */
[----:B------:R-:W-:Y:S06]  /*1040*/  BRA `(.L_x_19) ;  /* 0x0000000000647947 */ /* 0x000fec0003800000 */
.L_x_18:
[----:B------:R-:W-:-:S14]  /*1050*/  DSETP.NE.AND P0, PT, R24, RZ, PT ;  /* 0x000000ff1800722a */ /* 0x000fdc0003f05000 */
[----:B------:R-:W-:Y:S05]  /*1060*/  @!P0 BRA `(.L_x_20) ;  /* 0x0000000000588947 */ /* 0x000fea0003800000 */
[----:B------:R-:W-:-:S13]  /*1070*/  ISETP.GE.AND P0, PT, R25, RZ, PT ;  /* 0x000000ff1900720c */ /* 0x000fda0003f06270 */
[----:B------:R-:W-:Y:S01]  /*1080*/  @!P0 MOV R18, 0x0 ;  /* 0x0000000000128802 */ /* 0x000fe20000000f00 */
[----:B------:R-:W-:Y:S01]  /*1090*/  @!P0 IMAD.MOV.U32 R19, RZ, RZ, -0x80000 ;  /* 0xfff80000ff138424 */ /* 0x000fe200078e00ff */
[----:B------:R-:W-:Y:S06]  /*10a0*/  @!P0 BRA `(.L_x_19) ;  /* 0x00000000004c8947 */ /* 0x000fec0003800000 */
[----:B------:R-:W-:-:S13]  /*10b0*/  ISETP.GT.AND P0, PT, R25, 0x7fefffff, PT ;  /* 0x7fefffff1900780c */ /* 0x000fda0003f04270 */
[----:B------:R-:W-:Y:S05]  /*10c0*/  @P0 BRA `(.L_x_20) ;  /* 0x0000000000400947 */ /* 0x000fea0003800000 */
[----:B------:R-:W-:Y:S01]  /*10d0*/  DMUL R24, R24, 8.11296384146066816958e+31 ;  /* 0x4690000018187828 */ /* 0x000fe20000000000 */
[----:B------:R-:W-:Y:S01]  /*10e0*/  MOV R18, RZ ;  /* 0x000000ff00127202 */ /* 0x000fe20000000f00 */
[----:B------:R-:W-:Y:S01]  /*10f0*/  IMAD.MOV.U32 R27, RZ, RZ, 0x3fd80000 ;  /* 0x3fd80000ff1b7424 */ /* 0x000fe200078e00ff */
[----:B------:R-:W-:-:S03]  /*1100*/  MOV R26, 0x0 ;  /* 0x00000000001a7802 */ /* 0x000fc60000000f00 */
[----:B------:R-:W0:Y:S02]  /*1110*/  MUFU.RSQ64H R19, R25 ;  /* 0x0000001900137308 */ /* 0x000e240000001c00 */
[----:B0-----:R-:W-:-:S08]  /*1120*/  DMUL R20, R18, R18 ;  /* 0x0000001212147228 */ /* 0x001fd00000000000 */
[----:B------:R-:W-:-:S08]  /*1130*/  DFMA R20, R24, -R20, 1 ;  /* 0x3ff000001814742b */ /* 0x000fd00000000814 */
[----:B------:R-:W-:Y:S02]  /*1140*/  DFMA R26, R20, R26, 0.5 ;  /* 0x3fe00000141a742b */ /* 0x000fe4000000001a */
[----:B------:R-:W-:-:S08]  /*1150*/  DMUL R20, R18, R20 ;  /* 0x0000001412147228 */ /* 0x000fd00000000000 */
[----:B------:R-:W-:-:S08]  /*1160*/  DFMA R20, R26, R20, R18 ;  /* 0x000000141a14722b */ /* 0x000fd00000000012 */
[----:B------:R-:W-:Y:S02]  /*1170*/  DMUL R18, R24, R20 ;  /* 0x0000001418127228 */ /* 0x000fe40000000000 */
[----:B------:R-:W-:-:S06]  /*1180*/  IADD3 R21, PT, PT, R21, -0x100000, RZ ;  /* 0xfff0000015157810 */ /* 0x000fcc0007ffe0ff */
[----:B------:R-:W-:-:S08]  /*1190*/  DFMA R26, R18, -R18, R24 ;  /* 0x80000012121a722b */ /* 0x000fd00000000018 */
[----:B------:R-:W-:-:S10]  /*11a0*/  DFMA R18, R20, R26, R18 ;  /* 0x0000001a1412722b */ /* 0x000fd40000000012 */
[----:B------:R-:W-:Y:S01]  /*11b0*/  IADD3 R19, PT, PT, R19, -0x3500000, RZ ;  /* 0xfcb0000013137810 */ /* 0x000fe20007ffe0ff */
[----:B------:R-:W-:Y:S06]  /*11c0*/  BRA `(.L_x_19) ;  /* 0x0000000000047947 */ /* 0x000fec0003800000 */
.L_x_20:
[----:B------:R-:W-:-:S11]  /*11d0*/  DADD R18, R24, R24 ;  /* 0x0000000018127229 */ /* 0x000fd60000000018 */
.L_x_19:
[----:B------:R-:W-:Y:S05]  /*11e0*/  BSYNC.RECONVERGENT B2 ;  /* 0x0000000000027941 */ /* 0x000fea0003800200 */
.L_x_17:
[----:B------:R-:W-:Y:S02]  /*11f0*/  HFMA2 R23, -RZ, RZ, 0, 0 ;  /* 0x00000000ff177431 */ /* 0x000fe400000001ff */
[----:B------:R-:W-:Y:S01]  /*1200*/  IMAD.MOV.U32 R30, RZ, RZ, R18 ;  /* 0x000000ffff1e7224 */ /* 0x000fe200078e0012 */
[----:B------:R-:W-:Y:S01]  /*1210*/  MOV R31, R19 ;  /* 0x00000013001f7202 */ /* 0x000fe20000000f00 */
[----:B------:R-:W-:Y:S06]  /*1220*/  RET.REL.NODEC R22 `(_Z16search_neighborsPdS_S_PiS0_) ;  /* 0xffffffec16747950 */ /* 0x000fec0003c3ffff */
.L_x_21:
[----:B------:R-:W-:-:S00]  /*1230*/  BRA `(.L_x_21) ;  /* 0xfffffffc00fc7947 */ /* 0x000fc0000383ffff */
[----:B------:R-:W-:-:S00]  /*1240*/  NOP ;  /* 0x0000000000007918 */ /* 0x000fc00000000000 */
        /* <DEDUP_REMOVED lines=11> */
.L_x_22:


//--------------------- .nv.shared.reserved.0     --------------------------
	.section	.nv.shared.reserved.0,"aw",@nobits
	.weak		__nv_reservedSMEM_offset_0_alias
	.size		__nv_reservedSMEM_offset_0_alias, 0, 64
	.other		__nv_reservedSMEM_offset_0_alias,@"STO_CUDA_RESERVED_SHARED STV_DEFAULT"
__nv_reservedSMEM_offset_0_alias:
	.zero		0
	.zero		64


//--------------------- .nv.constant0._Z16search_neighborsPdS_S_PiS0_ --------------------------
	.section	.nv.constant0._Z16search_neighborsPdS_S_PiS0_,"a",@progbits
	.sectionflags	@""
	.align	4
.nv.constant0._Z16search_neighborsPdS_S_PiS0_:
	.zero		936


//--------------------- SYMBOLS --------------------------

	.type		.nv.reservedSmem.offset0,@object
	.size		.nv.reservedSmem.offset0,0x4
